	.headerflags	@"EF_CUDA_TEXMODE_UNIFIED EF_CUDA_64BIT_ADDRESS EF_CUDA_ACCELERATORS EF_CUDA_SM90 EF_CUDA_VIRTUAL_SM(EF_CUDA_SM90)"
	.elftype	@"ET_EXEC"


//--------------------- .nv.info                  --------------------------
	.section	.nv.info,"",@"SHT_CUDA_INFO"
	.align	4


	//----- nvinfo : EIATTR_REGCOUNT
	.align		4
        /*0000*/ 	.byte	0x04, 0x2f
        /*0002*/ 	.short	(.L_3 - .L_2)
	.align		4
.L_2:
        /*0004*/ 	.word	index@(triton_poi_fused__native_batch_norm_legit_no_training_relu_10)
        /*0008*/ 	.word	0x00000010


	//----- nvinfo : EIATTR_MIN_STACK_SIZE
	.align		4
.L_3:
        /*000c*/ 	.byte	0x04, 0x12
        /*000e*/ 	.short	(.L_5 - .L_4)
	.align		4
.L_4:
        /*0010*/ 	.word	index@(triton_poi_fused__native_batch_norm_legit_no_training_relu_10)
        /*0014*/ 	.word	0x00000000


	//----- nvinfo : EIATTR_FRAME_SIZE
	.align		4
.L_5:
        /*0018*/ 	.byte	0x04, 0x11
        /*001a*/ 	.short	(.L_7 - .L_6)
	.align		4
.L_6:
        /*001c*/ 	.word	index@(triton_poi_fused__native_batch_norm_legit_no_training_relu_10)
        /*0020*/ 	.word	0x00000000


	//----- nvinfo : EIATTR_MIN_STACK_SIZE
	.align		4
.L_7:
        /*0024*/ 	.byte	0x04, 0x12
        /*0026*/ 	.short	(.L_9 - .L_8)
	.align		4
.L_8:
        /*0028*/ 	.word	index@(triton_poi_fused__native_batch_norm_legit_no_training_relu_10)
        /*002c*/ 	.word	0x00000000
.L_9:


//--------------------- .nv.info.triton_poi_fused__native_batch_norm_legit_no_training_relu_10 --------------------------
	.section	.nv.info.triton_poi_fused__native_batch_norm_legit_no_training_relu_10,"",@"SHT_CUDA_INFO"
	.sectionflags	@""
	.align	4


	//----- nvinfo : EIATTR_CUDA_API_VERSION
	.align		4
        /*0000*/ 	.byte	0x04, 0x37
        /*0002*/ 	.short	(.L_11 - .L_10)
.L_10:
        /*0004*/ 	.word	0x0000007c


	//----- nvinfo : EIATTR_KPARAM_INFO
	.align		4
.L_11:
        /*0008*/ 	.byte	0x04, 0x17
        /*000a*/ 	.short	(.L_13 - .L_12)
.L_12:
        /*000c*/ 	.word	0x00000000
        /*0010*/ 	.short	0x0006
        /*0012*/ 	.short	0x0030
        /*0014*/ 	.byte	0x00, 0xf0, 0x11, 0x00


	//----- nvinfo : EIATTR_KPARAM_INFO
	.align		4
.L_13:
        /*0018*/ 	.byte	0x04, 0x17
        /*001a*/ 	.short	(.L_15 - .L_14)
.L_14:
        /*001c*/ 	.word	0x00000000
        /*0020*/ 	.short	0x0005
        /*0022*/ 	.short	0x0028
        /*0024*/ 	.byte	0x00, 0xf4, 0x21, 0x00


	//----- nvinfo : EIATTR_KPARAM_INFO
	.align		4
.L_15:
        /*0028*/ 	.byte	0x04, 0x17
        /*002a*/ 	.short	(.L_17 - .L_16)
.L_16:
        /*002c*/ 	.word	0x00000000
        /*0030*/ 	.short	0x0004
        /*0032*/ 	.short	0x0020
        /*0034*/ 	.byte	0x00, 0xf4, 0x21, 0x00


	//----- nvinfo : EIATTR_KPARAM_INFO
	.align		4
.L_17:
        /*0038*/ 	.byte	0x04, 0x17
        /*003a*/ 	.short	(.L_19 - .L_18)
.L_18:
        /*003c*/ 	.word	0x00000000
        /*0040*/ 	.short	0x0003
        /*0042*/ 	.short	0x0018
        /*0044*/ 	.byte	0x00, 0xf4, 0x21, 0x00


	//----- nvinfo : EIATTR_KPARAM_INFO
	.align		4
.L_19:
        /*0048*/ 	.byte	0x04, 0x17
        /*004a*/ 	.short	(.L_21 - .L_20)
.L_20:
        /*004c*/ 	.word	0x00000000
        /*0050*/ 	.short	0x0002
        /*0052*/ 	.short	0x0010
        /*0054*/ 	.byte	0x00, 0xf4, 0x21, 0x00


	//----- nvinfo : EIATTR_KPARAM_INFO
	.align		4
.L_21:
        /*0058*/ 	.byte	0x04, 0x17
        /*005a*/ 	.short	(.L_23 - .L_22)
.L_22:
        /*005c*/ 	.word	0x00000000
        /*0060*/ 	.short	0x0001
        /*0062*/ 	.short	0x0008
        /*0064*/ 	.byte	0x00, 0xf4, 0x21, 0x00


	//----- nvinfo : EIATTR_KPARAM_INFO
	.align		4
.L_23:
        /*0068*/ 	.byte	0x04, 0x17
        /*006a*/ 	.short	(.L_25 - .L_24)
.L_24:
        /*006c*/ 	.word	0x00000000
        /*0070*/ 	.short	0x0000
        /*0072*/ 	.short	0x0000
        /*0074*/ 	.byte	0x00, 0xf4, 0x21, 0x00


	//----- nvinfo : EIATTR_SPARSE_MMA_MASK
	.align		4
.L_25:
        /*0078*/ 	.byte	0x03, 0x50
        /*007a*/ 	.short	0x0000


	//----- nvinfo : EIATTR_MAXREG_COUNT
	.align		4
        /*007c*/ 	.byte	0x03, 0x1b
        /*007e*/ 	.short	0x00ff


	//----- nvinfo : EIATTR_EXIT_INSTR_OFFSETS
	.align		4
        /*0080*/ 	.byte	0x04, 0x1c
        /*0082*/ 	.short	(.L_27 - .L_26)


	//   ....[0]....
.L_26:
        /*0084*/ 	.word	0x00000300


	//----- nvinfo : EIATTR_REQNTID
	.align		4
.L_27:
        /*0088*/ 	.byte	0x04, 0x10
        /*008a*/ 	.short	(.L_29 - .L_28)
.L_28:
        /*008c*/ 	.word	0x00000080
        /*0090*/ 	.word	0x00000001
        /*0094*/ 	.word	0x00000001


	//----- nvinfo : EIATTR_CBANK_PARAM_SIZE
	.align		4
.L_29:
        /*0098*/ 	.byte	0x03, 0x19
        /*009a*/ 	.short	0x0034


	//----- nvinfo : EIATTR_PARAM_CBANK
	.align		4
        /*009c*/ 	.byte	0x04, 0x0a
        /*009e*/ 	.short	(.L_31 - .L_30)
	.align		4
.L_30:
        /*00a0*/ 	.word	index@(.nv.constant0.triton_poi_fused__native_batch_norm_legit_no_training_relu_10)
        /*00a4*/ 	.short	0x0210
        /*00a6*/ 	.short	0x0034


	//----- nvinfo : EIATTR_SW_WAR
	.align		4
.L_31:
        /*00a8*/ 	.byte	0x04, 0x36
        /*00aa*/ 	.short	(.L_33 - .L_32)
.L_32:
        /*00ac*/ 	.word	0x00000008
.L_33:


//--------------------- .nv.callgraph             --------------------------
	.section	.nv.callgraph,"",@"SHT_CUDA_CALLGRAPH"
	.align	4
	.sectionentsize	8
	.align		4
        /*0000*/ 	.word	0x00000000
	.align		4
        /*0004*/ 	.word	0xffffffff
	.align		4
        /*0008*/ 	.word	0x00000000
	.align		4
        /*000c*/ 	.word	0xfffffffe
	.align		4
        /*0010*/ 	.word	0x00000000
	.align		4
        /*0014*/ 	.word	0xfffffffd
	.align		4
        /*0018*/ 	.word	0x00000000
	.align		4
        /*001c*/ 	.word	0xfffffffc


//--------------------- .nv.constant4             --------------------------
	.section	.nv.constant4,"a",@progbits
	.align	8
	.align		8
.nv.constant4:
        /*0000*/ 	.dword	_$_str
	.align		8
        /*0008*/ 	.dword	_$_str_$_2


//--------------------- .text.triton_poi_fused__native_batch_norm_legit_no_training_relu_10 --------------------------
	.section	.text.triton_poi_fused__native_batch_norm_legit_no_training_relu_10,"ax",@progbits
	.align	128
        .global         triton_poi_fused__native_batch_norm_legit_no_training_relu_10
        .type           triton_poi_fused__native_batch_norm_legit_no_training_relu_10,@function
        .size           triton_poi_fused__native_batch_norm_legit_no_training_relu_10,(.L_x_1 - triton_poi_fused__native_batch_norm_legit_no_training_relu_10)
        .other          triton_poi_fused__native_batch_norm_legit_no_training_relu_10,@"STO_CUDA_ENTRY STV_DEFAULT"
triton_poi_fused__native_batch_norm_legit_no_training_relu_10:
.text.triton_poi_fused__native_batch_norm_legit_no_training_relu_10:
[----:B------:R-:W-:Y:S01]  /*0000*/  LDC R1, c[0x0][0x28] ;  /* 0x00000a00ff017b82 */ /* 0x000fe20000000800 */
[----:B------:R-:W1:Y:S07]  /*0010*/  S2R R0, SR_TID.X ;  /* 0x0000000000007919 */ /* 0x000e6e0000002100 */
[----:B------:R-:W2:Y:S01]  /*0020*/  LDC.64 R6, c[0x0][0x220] ;  /* 0x00008800ff067b82 */ /* 0x000ea20000000a00 */
[----:B------:R-:W-:Y:S01]  /*0030*/  ULDC.64 UR4, c[0x0][0x208] ;  /* 0x0000820000047ab9 */ /* 0x000fe20000000a00 */
[----:B------:R-:W3:Y:S06]  /*0040*/  S2R R3, SR_CTAID.X ;  /* 0x0000000000037919 */ /* 0x000eec0000002500 */
[----:B------:R-:W4:Y:S08]  /*0050*/  LDC.64 R4, c[0x0][0x218] ;  /* 0x00008600ff047b82 */ /* 0x000f300000000a00 */
[----:B------:R-:W5:Y:S08]  /*0060*/  LDC.64 R8, c[0x0][0x228] ;  /* 0x00008a00ff087b82 */ /* 0x000f700000000a00 */
[----:B------:R-:W4:Y:S01]  /*0070*/  LDC.64 R10, c[0x0][0x230] ;  /* 0x00008c00ff0a7b82 */ /* 0x000f220000000a00 */
[----:B-1----:R-:W-:-:S02]  /*0080*/  LOP3.LUT R0, R0, 0x7f, RZ, 0xc0, !PT ;  /* 0x0000007f00007812 */ /* 0x002fc400078ec0ff */
[----:B---3--:R-:W-:Y:S02]  /*0090*/  SHF.R.S32.HI R2, RZ, 0x18, R3 ;  /* 0x00000018ff027819 */ /* 0x008fe40000011403 */
[----:B------:R-:W-:Y:S02]  /*00a0*/  LEA R0, R3, R0, 0x7 ;  /* 0x0000000003007211 */ /* 0x000fe400078e38ff */
[----:B------:R-:W-:-:S04]  /*00b0*/  SGXT R3, R2, 0x1 ;  /* 0x000000010203781a */ /* 0x000fc80000000200 */
[----:B------:R-:W-:-:S04]  /*00c0*/  LEA.HI R3, R3, R0, RZ, 0x4 ;  /* 0x0000000003037211 */ /* 0x000fc800078f20ff */
[--C-:B------:R-:W-:Y:S02]  /*00d0*/  SHF.R.S32.HI R2, RZ, 0x4, R3.reuse ;  /* 0x00000004ff027819 */ /* 0x100fe40000011403 */
[----:B------:R-:W-:-:S04]  /*00e0*/  SHF.R.S32.HI R3, RZ, 0x1f, R3 ;  /* 0x0000001fff037819 */ /* 0x000fc80000011403 */
[----:B------:R-:W-:-:S04]  /*00f0*/  LEA.HI R3, R3, R2, RZ, 0x8 ;  /* 0x0000000203037211 */ /* 0x000fc800078f40ff */
[----:B------:R-:W-:-:S04]  /*0100*/  LOP3.LUT R3, R3, 0xffffff00, RZ, 0xc0, !PT ;  /* 0xffffff0003037812 */ /* 0x000fc800078ec0ff */
[----:B------:R-:W-:Y:S02]  /*0110*/  IADD3 R13, R2, -R3, RZ ;  /* 0x80000003020d7210 */ /* 0x000fe40007ffe0ff */
[----:B------:R-:W1:Y:S03]  /*0120*/  LDC.64 R2, c[0x0][0x210] ;  /* 0x00008400ff027b82 */ /* 0x000e660000000a00 */
[----:B--2---:R-:W-:-:S06]  /*0130*/  IMAD.WIDE R6, R13, 0x4, R6 ;  /* 0x000000040d067825 */ /* 0x004fcc00078e0206 */
[----:B------:R-:W2:Y:S01]  /*0140*/  LDG.E.EL R6, desc[UR4][R6.64] ;  /* 0x0000000406067981 */ /* 0x000ea2000c2e1900 */
[----:B----4-:R-:W-:-:S04]  /*0150*/  IMAD.WIDE R4, R13, 0x4, R4 ;  /* 0x000000040d047825 */ /* 0x010fc800078e0204 */
[C---:B-----5:R-:W-:Y:S02]  /*0160*/  IMAD.WIDE R8, R13.reuse, 0x4, R8 ;  /* 0x000000040d087825 */ /* 0x060fe400078e0208 */
[----:B------:R3:W4:Y:S02]  /*0170*/  LDG.E.EL R5, desc[UR4][R4.64] ;  /* 0x0000000404057981 */ /* 0x000724000c2e1900 */
[----:B0-----:R-:W-:Y:S02]  /*0180*/  IMAD.WIDE R10, R13, 0x4, R10 ;  /* 0x000000040d0a7825 */ /* 0x001fe400078e020a */
[----:B------:R-:W5:Y:S02]  /*0190*/  LDG.E.EL R8, desc[UR4][R8.64] ;  /* 0x0000000408087981 */ /* 0x000f64000c2e1900 */
[C---:B-1----:R-:W-:Y:S02]  /*01a0*/  IMAD.WIDE R2, R0.reuse, 0x4, R2 ;  /* 0x0000000400027825 */ /* 0x042fe400078e0202 */
[----:B------:R-:W5:Y:S04]  /*01b0*/  LDG.E.EL R11, desc[UR4][R10.64] ;  /* 0x000000040a0b7981 */ /* 0x000f68000c2e1900 */
[----:B------:R0:W4:Y:S01]  /*01c0*/  LDG.E R12, desc[UR4][R2.64] ;  /* 0x00000004020c7981 */ /* 0x000122000c1e1900 */
[----:B---3--:R-:W-:Y:S01]  /*01d0*/  HFMA2.MMA R4, -RZ, RZ, 1.625, 0 ;  /* 0x3e800000ff047435 */ /* 0x008fe200000001ff */
[----:B0-----:R-:W0:Y:S02]  /*01e0*/  LDC.64 R2, c[0x0][0x238] ;  /* 0x00008e00ff027b82 */ /* 0x001e240000000a00 */
[----:B0-----:R-:W-:-:S04]  /*01f0*/  IMAD.WIDE R2, R0, 0x4, R2 ;  /* 0x0000000400027825 */ /* 0x001fc800078e0202 */
[----:B--2---:R-:W-:-:S04]  /*0200*/  FADD R6, R6, 9.9999997473787516356e-06 ;  /* 0x3727c5ac06067421 */ /* 0x004fc80000000000 */
[----:B------:R-:W0:Y:S02]  /*0210*/  MUFU.SQRT R7, R6 ;  /* 0x0000000600077308 */ /* 0x000e240000002000 */
[C---:B0-----:R-:W-:Y:S02]  /*0220*/  FSETP.GT.AND P0, PT, R7.reuse, 8.50705917302346158658e+37, PT ;  /* 0x7e8000000700780b */ /* 0x041fe40003f04000 */
[----:B------:R-:W-:-:S11]  /*0230*/  FSETP.GEU.AND P1, PT, R7, 1.175494350822287508e-38, PT ;  /* 0x008000000700780b */ /* 0x000fd60003f2e000 */
[----:B------:R-:W-:-:S04]  /*0240*/  @P0 FMUL R7, R7, 0.25 ;  /* 0x3e80000007070820 */ /* 0x000fc80000400000 */
[----:B------:R-:W-:-:S06]  /*0250*/  @!P1 FMUL R7, R7, 16777216 ;  /* 0x4b80000007079820 */ /* 0x000fcc0000400000 */
[----:B------:R-:W0:Y:S01]  /*0260*/  MUFU.RCP R7, R7 ;  /* 0x0000000700077308 */ /* 0x000e220000001000 */
[----:B------:R-:W-:Y:S01]  /*0270*/  FSEL R4, R4, 1, P0 ;  /* 0x3f80000004047808 */ /* 0x000fe20000000000 */
[----:B----4-:R-:W-:-:S04]  /*0280*/  FADD R5, R12, -R5 ;  /* 0x800000050c057221 */ /* 0x010fc80000000000 */
[----:B------:R-:W-:-:S04]  /*0290*/  @!P1 FMUL R4, R4, 16777216 ;  /* 0x4b80000004049820 */ /* 0x000fc80000400000 */
[----:B0-----:R-:W-:-:S04]  /*02a0*/  FMUL R4, R7, R4 ;  /* 0x0000000407047220 */ /* 0x001fc80000400000 */
[----:B------:R-:W-:-:S04]  /*02b0*/  FMUL R4, R5, R4 ;  /* 0x0000000405047220 */ /* 0x000fc80000400000 */
[----:B-----5:R-:W-:-:S05]  /*02c0*/  FFMA R4, R8, R4, R11 ;  /* 0x0000000408047223 */ /* 0x020fca000000000b */
[----:B------:R-:W-:-:S04]  /*02d0*/  FSETP.GEU.AND P0, PT, R4, RZ, PT ;  /* 0x000000ff0400720b */ /* 0x000fc80003f0e000 */
[----:B------:R-:W-:-:S05]  /*02e0*/  FSEL R5, R4, RZ, P0 ;  /* 0x000000ff04057208 */ /* 0x000fca0000000000 */
[----:B------:R-:W-:Y:S01]  /*02f0*/  STG.E desc[UR4][R2.64], R5 ;  /* 0x0000000502007986 */ /* 0x000fe2000c101904 */
[----:B------:R-:W-:Y:S05]  /*0300*/  EXIT ;  /* 0x000000000000794d */ /* 0x000fea0003800000 */
.L_x_0:
[----:B------:R-:W-:-:S00]  /*0310*/  BRA `(.L_x_0) ;  /* 0xfffffffc00fc7947 */ /* 0x000fc0000383ffff */
[----:B------:R-:W-:-:S00]  /*0320*/  NOP ;  /* 0x0000000000007918 */ /* 0x000fc00000000000 */
        /* <DEDUP_REMOVED lines=13> */
.L_x_1:


//--------------------- .nv.global.init           --------------------------
	.section	.nv.global.init,"aw",@progbits
.nv.global.init:
	.type		_$_str,@object
	.size		_$_str,(_$_str_$_2 - _$_str)
_$_str:
        /*0000*/ 	.byte	0x5f, 0x5f, 0x43, 0x55, 0x44, 0x41, 0x5f, 0x46, 0x54, 0x5a, 0x00
	.type		_$_str_$_2,@object
	.size		_$_str_$_2,(.L_1 - _$_str_$_2)
_$_str_$_2:
        /*000b*/ 	.byte	0x5f, 0x5f, 0x43, 0x55, 0x44, 0x41, 0x5f, 0x50, 0x52, 0x45, 0x43, 0x5f, 0x53, 0x51, 0x52, 0x54
        /*001b*/ 	.byte	0x00
.L_1:


//--------------------- .nv.constant0.triton_poi_fused__native_batch_norm_legit_no_training_relu_10 --------------------------
	.section	.nv.constant0.triton_poi_fused__native_batch_norm_legit_no_training_relu_10,"a",@progbits
	.sectionflags	@""
	.align	4
.nv.constant0.triton_poi_fused__native_batch_norm_legit_no_training_relu_10:
	.zero		580
